//
// Generated by NVIDIA NVVM Compiler
//
// Compiler Build ID: CL-36424714
// Cuda compilation tools, release 13.0, V13.0.88
// Based on NVVM 20.0.0
//

.version 9.0
.target sm_100
.address_size 64

	// .globl	_Z6decodePc

.visible .entry _Z6decodePc(
	.param .u64 .ptr .align 1 _Z6decodePc_param_0
)
{
	.reg .pred 	%p<2>;
	.reg .b16 	%rs<3>;
	.reg .b32 	%r<2>;
	.reg .b64 	%rd<5>;

	ld.param.u64 	%rd2, [_Z6decodePc_param_0];
	cvta.to.global.u64 	%rd3, %rd2;
	mov.u32 	%r1, %tid.x;
	cvt.u64.u32 	%rd4, %r1;
	add.s64 	%rd1, %rd3, %rd4;
	ld.global.u8 	%rs1, [%rd1];
	setp.eq.s16 	%p1, %rs1, 0;
	@%p1 bra 	$L__BB0_2;
	add.s16 	%rs2, %rs1, -1;
	st.global.u8 	[%rd1], %rs2;
$L__BB0_2:
	ret;

}


// ===== COMPILED SASS (sm_100) =====

	.target	sm_100

	.elftype	@"ET_EXEC"


//--------------------- .note.nv.tkinfo           --------------------------
	.section	.note.nv.tkinfo,"",@"SHT_NOTE"
	.sectionflags	@"SHF_NOTE_NV_TKINFO"
	.tkinfo
        /*0018*/ 	.word	0x00000002
        /*0030*/ 	.string	""
        /*0030*/ 	.string	"ptxas"
        /*0030*/ 	.string	"Cuda compilation tools, release 13.0, V13.0.88"
        /*0030*/ 	.string	"Build cuda_13.0.r13.0/compiler.36424714_0"
        /*0030*/ 	.string	"-arch sm_100 -m 64 "



//--------------------- .note.nv.cuinfo           --------------------------
	.section	.note.nv.cuinfo,"",@"SHT_NOTE"
	.sectionflags	@"SHF_NOTE_NV_CUINFO"
        /*0018*/ 	.short	0x0002
        /*001a*/ 	.short	0x0064
        /*001c*/ 	.short	0x0082
	.zero		2


//--------------------- .nv.info                  --------------------------
	.section	.nv.info,"",@"SHT_CUDA_INFO"
	.align	4


	//----- nvinfo : EIATTR_REGCOUNT
	.align		4
        /*0000*/ 	.byte	0x04, 0x2f
        /*0002*/ 	.short	(.L_1 - .L_0)
	.align		4
.L_0:
        /*0004*/ 	.word	index@(_Z6decodePc)
        /*0008*/ 	.word	0x00000008


	//----- nvinfo : EIATTR_FRAME_SIZE
	.align		4
.L_1:
        /*000c*/ 	.byte	0x04, 0x11
        /*000e*/ 	.short	(.L_3 - .L_2)
	.align		4
.L_2:
        /*0010*/ 	.word	index@(_Z6decodePc)
        /*0014*/ 	.word	0x00000000


	//----- nvinfo : EIATTR_MIN_STACK_SIZE
	.align		4
.L_3:
        /*0018*/ 	.byte	0x04, 0x12
        /*001a*/ 	.short	(.L_5 - .L_4)
	.align		4
.L_4:
        /*001c*/ 	.word	index@(_Z6decodePc)
        /*0020*/ 	.word	0x00000000
.L_5:


//--------------------- .nv.compat                --------------------------
	.section	.nv.compat,"",@"SHT_CUDA_COMPAT_INFO"
	.align	4
        /*0000*/ 	.byte	0x02, 0x09, 0x00, 0x00, 0x02, 0x02, 0x01, 0x00, 0x02, 0x05, 0x05, 0x00, 0x03, 0x07, 0x01, 0x01
        /*0010*/ 	.byte	0x02, 0x03, 0x00, 0x00, 0x02, 0x06, 0x01, 0x00, 0x04, 0x0b, 0x08, 0x00, 0x09, 0x00, 0x00, 0x00
        /*0020*/ 	.byte	0x00, 0x00, 0x00, 0x00


//--------------------- .nv.info._Z6decodePc      --------------------------
	.section	.nv.info._Z6decodePc,"",@"SHT_CUDA_INFO"
	.sectionflags	@""
	.align	4


	//----- nvinfo : EIATTR_CUDA_API_VERSION
	.align		4
        /*0000*/ 	.byte	0x04, 0x37
        /*0002*/ 	.short	(.L_7 - .L_6)
.L_6:
        /*0004*/ 	.word	0x00000082


	//----- nvinfo : EIATTR_KPARAM_INFO
	.align		4
.L_7:
        /*0008*/ 	.byte	0x04, 0x17
        /*000a*/ 	.short	(.L_9 - .L_8)
.L_8:
        /*000c*/ 	.word	0x00000000
        /*0010*/ 	.short	0x0000
        /*0012*/ 	.short	0x0000
        /*0014*/ 	.byte	0x00, 0xf5, 0x21, 0x00


	//----- nvinfo : EIATTR_SPARSE_MMA_MASK
	.align		4
.L_9:
        /*0018*/ 	.byte	0x03, 0x50
        /*001a*/ 	.short	0x0000


	//----- nvinfo : EIATTR_MAXREG_COUNT
	.align		4
        /*001c*/ 	.byte	0x03, 0x1b
        /*001e*/ 	.short	0x00ff


	//----- nvinfo : EIATTR_MERCURY_ISA_VERSION
	.align		4
        /*0020*/ 	.byte	0x03, 0x5f
        /*0022*/ 	.short	0x0101


	//----- nvinfo : EIATTR_VRC_CTA_INIT_COUNT
	.align		4
        /*0024*/ 	.byte	0x02, 0x4a
	.zero		1
	.zero		1


	//----- nvinfo : EIATTR_EXIT_INSTR_OFFSETS
	.align		4
        /*0028*/ 	.byte	0x04, 0x1c
        /*002a*/ 	.short	(.L_11 - .L_10)


	//   ....[0]....
.L_10:
        /*002c*/ 	.word	0x00000080


	//   ....[1]....
        /*0030*/ 	.word	0x000000b0


	//----- nvinfo : EIATTR_CBANK_PARAM_SIZE
	.align		4
.L_11:
        /*0034*/ 	.byte	0x03, 0x19
        /*0036*/ 	.short	0x0008


	//----- nvinfo : EIATTR_PARAM_CBANK
	.align		4
        /*0038*/ 	.byte	0x04, 0x0a
        /*003a*/ 	.short	(.L_13 - .L_12)
	.align		4
.L_12:
        /*003c*/ 	.word	index@(.nv.constant0._Z6decodePc)
        /*0040*/ 	.short	0x0380
        /*0042*/ 	.short	0x0008


	//----- nvinfo : EIATTR_SW_WAR
	.align		4
.L_13:
        /*0044*/ 	.byte	0x04, 0x36
        /*0046*/ 	.short	(.L_15 - .L_14)
.L_14:
        /*0048*/ 	.word	0x00000008
.L_15:


//--------------------- .nv.callgraph             --------------------------
	.section	.nv.callgraph,"",@"SHT_CUDA_CALLGRAPH"
	.align	4
	.sectionentsize	8
	.align		4
        /*0000*/ 	.word	0x00000000
	.align		4
        /*0004*/ 	.word	0xffffffff
	.align		4
        /*0008*/ 	.word	0x00000000
	.align		4
        /*000c*/ 	.word	0xfffffffe
	.align		4
        /*0010*/ 	.word	0x00000000
	.align		4
        /*0014*/ 	.word	0xfffffffd
	.align		4
        /*0018*/ 	.word	0x00000000
	.align		4
        /*001c*/ 	.word	0xfffffffc


//--------------------- .text._Z6decodePc         --------------------------
	.section	.text._Z6decodePc,"ax",@progbits
	.align	128
        .global         _Z6decodePc
        .type           _Z6decodePc,@function
        .size           _Z6decodePc,(.L_x_1 - _Z6decodePc)
        .other          _Z6decodePc,@"STO_CUDA_ENTRY STV_DEFAULT"
_Z6decodePc:
.text._Z6decodePc:
[----:B------:R-:W-:Y:S01]  /*0000*/  LDC R1, c[0x0][0x37c] ;  /* 0x0000df00ff017b82 */ /* 0x000fe20000000800 */
[----:B------:R-:W0:Y:S01]  /*0010*/  S2R R2, SR_TID.X ;  /* 0x0000000000027919 */ /* 0x000e220000002100 */
[----:B------:R-:W0:Y:S01]  /*0020*/  LDCU.64 UR6, c[0x0][0x380] ;  /* 0x00007000ff0677ac */ /* 0x000e220008000a00 */
[----:B------:R-:W1:Y:S01]  /*0030*/  LDCU.64 UR4, c[0x0][0x358] ;  /* 0x00006b00ff0477ac */ /* 0x000e620008000a00 */
[----:B0-----:R-:W-:-:S05]  /*0040*/  IADD3 R2, P0, PT, R2, UR6, RZ ;  /* 0x0000000602027c10 */ /* 0x001fca000ff1e0ff */
[----:B------:R-:W-:-:S05]  /*0050*/  IMAD.X R3, RZ, RZ, UR7, P0 ;  /* 0x00000007ff037e24 */ /* 0x000fca00080e06ff */
[----:B-1----:R-:W2:Y:S02]  /*0060*/  LDG.E.U8 R0, desc[UR4][R2.64] ;  /* 0x0000000402007981 */ /* 0x002ea4000c1e1100 */
[----:B--2---:R-:W-:-:S13]  /*0070*/  ISETP.NE.AND P0, PT, R0, RZ, PT ;  /* 0x000000ff0000720c */ /* 0x004fda0003f05270 */
[----:B------:R-:W-:Y:S05]  /*0080*/  @!P0 EXIT ;  /* 0x000000000000894d */ /* 0x000fea0003800000 */
[----:B------:R-:W-:-:S05]  /*0090*/  VIADD R5, R0, 0xffffffff ;  /* 0xffffffff00057836 */ /* 0x000fca0000000000 */
[----:B------:R-:W-:Y:S01]  /*00a0*/  STG.E.U8 desc[UR4][R2.64], R5 ;  /* 0x0000000502007986 */ /* 0x000fe2000c101104 */
[----:B------:R-:W-:Y:S05]  /*00b0*/  EXIT ;  /* 0x000000000000794d */ /* 0x000fea0003800000 */
.L_x_0:
[----:B------:R-:W-:-:S00]  /*00c0*/  BRA `(.L_x_0) ;  /* 0xfffffffc00fc7947 */ /* 0x000fc0000383ffff */
[----:B------:R-:W-:-:S00]  /*00d0*/  NOP ;  /* 0x0000000000007918 */ /* 0x000fc00000000000 */
        /* <DEDUP_REMOVED lines=10> */
.L_x_1:


//--------------------- .nv.shared.reserved.0     --------------------------
	.section	.nv.shared.reserved.0,"aw",@nobits
	.weak		__nv_reservedSMEM_offset_0_alias
	.size		__nv_reservedSMEM_offset_0_alias, 0, 64
	.other		__nv_reservedSMEM_offset_0_alias,@"STO_CUDA_RESERVED_SHARED STV_DEFAULT"
__nv_reservedSMEM_offset_0_alias:
	.zero		0
	.zero		64


//--------------------- .nv.constant0._Z6decodePc --------------------------
	.section	.nv.constant0._Z6decodePc,"a",@progbits
	.sectionflags	@""
	.align	4
.nv.constant0._Z6decodePc:
	.zero		904


//--------------------- SYMBOLS --------------------------

	.type		.nv.reservedSmem.offset0,@object
	.size		.nv.reservedSmem.offset0,0x4
